//
// Generated by NVIDIA NVVM Compiler
//
// Compiler Build ID: CL-36424714
// Cuda compilation tools, release 13.0, V13.0.88
// Based on NVVM 20.0.0
//

.version 9.0
.target sm_100
.address_size 64

	// .globl	_Z22computeDistancesKernelPfS_S_iii

.visible .entry _Z22computeDistancesKernelPfS_S_iii(
	.param .u64 .ptr .align 1 _Z22computeDistancesKernelPfS_S_iii_param_0,
	.param .u64 .ptr .align 1 _Z22computeDistancesKernelPfS_S_iii_param_1,
	.param .u64 .ptr .align 1 _Z22computeDistancesKernelPfS_S_iii_param_2,
	.param .u32 _Z22computeDistancesKernelPfS_S_iii_param_3,
	.param .u32 _Z22computeDistancesKernelPfS_S_iii_param_4,
	.param .u32 _Z22computeDistancesKernelPfS_S_iii_param_5
)
{
	.reg .pred 	%p<22>;
	.reg .b32 	%r<78>;
	.reg .b32 	%f<217>;
	.reg .b64 	%rd<74>;

	ld.param.u64 	%rd15, [_Z22computeDistancesKernelPfS_S_iii_param_0];
	ld.param.u64 	%rd16, [_Z22computeDistancesKernelPfS_S_iii_param_1];
	ld.param.u64 	%rd14, [_Z22computeDistancesKernelPfS_S_iii_param_2];
	ld.param.u32 	%r42, [_Z22computeDistancesKernelPfS_S_iii_param_3];
	ld.param.u32 	%r43, [_Z22computeDistancesKernelPfS_S_iii_param_4];
	ld.param.u32 	%r41, [_Z22computeDistancesKernelPfS_S_iii_param_5];
	cvta.to.global.u64 	%rd1, %rd16;
	cvta.to.global.u64 	%rd2, %rd15;
	mov.u32 	%r44, %ctaid.x;
	mov.u32 	%r45, %ntid.x;
	mov.u32 	%r46, %tid.x;
	mad.lo.s32 	%r1, %r44, %r45, %r46;
	mov.u32 	%r47, %ctaid.y;
	mov.u32 	%r48, %ntid.y;
	mov.u32 	%r49, %tid.y;
	mad.lo.s32 	%r50, %r47, %r48, %r49;
	setp.ge.s32 	%p1, %r1, %r42;
	setp.ge.s32 	%p2, %r50, %r43;
	or.pred  	%p3, %p1, %p2;
	@%p3 bra 	$L__BB0_29;
	setp.lt.s32 	%p4, %r41, 1;
	mov.f32 	%f198, 0f00000000;
	@%p4 bra 	$L__BB0_15;
	mul.lo.s32 	%r3, %r41, %r1;
	mul.lo.s32 	%r4, %r41, %r50;
	and.b32  	%r5, %r41, 15;
	setp.lt.u32 	%p5, %r41, 16;
	mov.f32 	%f197, 0f00000000;
	mov.b32 	%r66, 0;
	@%p5 bra 	$L__BB0_5;
	and.b32  	%r66, %r41, 2147483632;
	neg.s32 	%r72, %r66;
	add.s64 	%rd3, %rd2, 32;
	mul.wide.u32 	%rd17, %r4, 4;
	add.s64 	%rd18, %rd17, %rd1;
	add.s64 	%rd72, %rd18, 32;
	mov.f32 	%f197, 0f00000000;
	mov.u32 	%r71, %r3;
$L__BB0_4:
	.pragma "nounroll";
	mul.wide.s32 	%rd19, %r71, 4;
	add.s64 	%rd20, %rd3, %rd19;
	ld.global.f32 	%f46, [%rd20+-32];
	ld.global.f32 	%f47, [%rd72+-32];
	fma.rn.f32 	%f48, %f46, %f47, %f197;
	ld.global.f32 	%f49, [%rd20+-28];
	ld.global.f32 	%f50, [%rd72+-28];
	fma.rn.f32 	%f51, %f49, %f50, %f48;
	ld.global.f32 	%f52, [%rd20+-24];
	ld.global.f32 	%f53, [%rd72+-24];
	fma.rn.f32 	%f54, %f52, %f53, %f51;
	ld.global.f32 	%f55, [%rd20+-20];
	ld.global.f32 	%f56, [%rd72+-20];
	fma.rn.f32 	%f57, %f55, %f56, %f54;
	ld.global.f32 	%f58, [%rd20+-16];
	ld.global.f32 	%f59, [%rd72+-16];
	fma.rn.f32 	%f60, %f58, %f59, %f57;
	ld.global.f32 	%f61, [%rd20+-12];
	ld.global.f32 	%f62, [%rd72+-12];
	fma.rn.f32 	%f63, %f61, %f62, %f60;
	ld.global.f32 	%f64, [%rd20+-8];
	ld.global.f32 	%f65, [%rd72+-8];
	fma.rn.f32 	%f66, %f64, %f65, %f63;
	ld.global.f32 	%f67, [%rd20+-4];
	ld.global.f32 	%f68, [%rd72+-4];
	fma.rn.f32 	%f69, %f67, %f68, %f66;
	ld.global.f32 	%f70, [%rd20];
	ld.global.f32 	%f71, [%rd72];
	fma.rn.f32 	%f72, %f70, %f71, %f69;
	ld.global.f32 	%f73, [%rd20+4];
	ld.global.f32 	%f74, [%rd72+4];
	fma.rn.f32 	%f75, %f73, %f74, %f72;
	ld.global.f32 	%f76, [%rd20+8];
	ld.global.f32 	%f77, [%rd72+8];
	fma.rn.f32 	%f78, %f76, %f77, %f75;
	ld.global.f32 	%f79, [%rd20+12];
	ld.global.f32 	%f80, [%rd72+12];
	fma.rn.f32 	%f81, %f79, %f80, %f78;
	ld.global.f32 	%f82, [%rd20+16];
	ld.global.f32 	%f83, [%rd72+16];
	fma.rn.f32 	%f84, %f82, %f83, %f81;
	ld.global.f32 	%f85, [%rd20+20];
	ld.global.f32 	%f86, [%rd72+20];
	fma.rn.f32 	%f87, %f85, %f86, %f84;
	ld.global.f32 	%f88, [%rd20+24];
	ld.global.f32 	%f89, [%rd72+24];
	fma.rn.f32 	%f90, %f88, %f89, %f87;
	ld.global.f32 	%f91, [%rd20+28];
	ld.global.f32 	%f92, [%rd72+28];
	fma.rn.f32 	%f197, %f91, %f92, %f90;
	add.s32 	%r72, %r72, 16;
	add.s32 	%r71, %r71, 16;
	add.s64 	%rd72, %rd72, 64;
	setp.eq.s32 	%p6, %r72, 0;
	@%p6 bra 	$L__BB0_5;
	bra.uni 	$L__BB0_4;
$L__BB0_5:
	setp.eq.s32 	%p7, %r5, 0;
	@%p7 bra 	$L__BB0_14;
	and.b32  	%r9, %r41, 7;
	setp.lt.u32 	%p8, %r5, 8;
	@%p8 bra 	$L__BB0_8;
	add.s32 	%r52, %r66, %r3;
	mul.wide.s32 	%rd21, %r52, 4;
	add.s64 	%rd22, %rd2, %rd21;
	ld.global.f32 	%f94, [%rd22];
	add.s32 	%r53, %r66, %r4;
	mul.wide.u32 	%rd23, %r53, 4;
	add.s64 	%rd24, %rd1, %rd23;
	ld.global.f32 	%f95, [%rd24];
	fma.rn.f32 	%f96, %f94, %f95, %f197;
	ld.global.f32 	%f97, [%rd22+4];
	cvt.u64.u32 	%rd25, %r4;
	cvt.u64.u32 	%rd26, %r66;
	add.s64 	%rd27, %rd26, %rd25;
	shl.b64 	%rd28, %rd27, 2;
	add.s64 	%rd29, %rd1, %rd28;
	ld.global.f32 	%f98, [%rd29+4];
	fma.rn.f32 	%f99, %f97, %f98, %f96;
	ld.global.f32 	%f100, [%rd22+8];
	ld.global.f32 	%f101, [%rd29+8];
	fma.rn.f32 	%f102, %f100, %f101, %f99;
	ld.global.f32 	%f103, [%rd22+12];
	ld.global.f32 	%f104, [%rd29+12];
	fma.rn.f32 	%f105, %f103, %f104, %f102;
	ld.global.f32 	%f106, [%rd22+16];
	ld.global.f32 	%f107, [%rd29+16];
	fma.rn.f32 	%f108, %f106, %f107, %f105;
	ld.global.f32 	%f109, [%rd22+20];
	ld.global.f32 	%f110, [%rd29+20];
	fma.rn.f32 	%f111, %f109, %f110, %f108;
	ld.global.f32 	%f112, [%rd22+24];
	ld.global.f32 	%f113, [%rd29+24];
	fma.rn.f32 	%f114, %f112, %f113, %f111;
	ld.global.f32 	%f115, [%rd22+28];
	ld.global.f32 	%f116, [%rd29+28];
	fma.rn.f32 	%f197, %f115, %f116, %f114;
	add.s32 	%r66, %r66, 8;
$L__BB0_8:
	setp.eq.s32 	%p9, %r9, 0;
	@%p9 bra 	$L__BB0_14;
	and.b32  	%r12, %r41, 3;
	setp.lt.u32 	%p10, %r9, 4;
	@%p10 bra 	$L__BB0_11;
	add.s32 	%r54, %r66, %r3;
	mul.wide.s32 	%rd30, %r54, 4;
	add.s64 	%rd31, %rd2, %rd30;
	ld.global.f32 	%f118, [%rd31];
	add.s32 	%r55, %r66, %r4;
	mul.wide.u32 	%rd32, %r55, 4;
	add.s64 	%rd33, %rd1, %rd32;
	ld.global.f32 	%f119, [%rd33];
	fma.rn.f32 	%f120, %f118, %f119, %f197;
	ld.global.f32 	%f121, [%rd31+4];
	cvt.u64.u32 	%rd34, %r4;
	cvt.u64.u32 	%rd35, %r66;
	add.s64 	%rd36, %rd35, %rd34;
	shl.b64 	%rd37, %rd36, 2;
	add.s64 	%rd38, %rd1, %rd37;
	ld.global.f32 	%f122, [%rd38+4];
	fma.rn.f32 	%f123, %f121, %f122, %f120;
	ld.global.f32 	%f124, [%rd31+8];
	ld.global.f32 	%f125, [%rd38+8];
	fma.rn.f32 	%f126, %f124, %f125, %f123;
	ld.global.f32 	%f127, [%rd31+12];
	ld.global.f32 	%f128, [%rd38+12];
	fma.rn.f32 	%f197, %f127, %f128, %f126;
	add.s32 	%r66, %r66, 4;
$L__BB0_11:
	setp.eq.s32 	%p11, %r12, 0;
	@%p11 bra 	$L__BB0_14;
	add.s32 	%r56, %r66, %r4;
	mul.wide.u32 	%rd39, %r56, 4;
	add.s64 	%rd71, %rd1, %rd39;
	add.s32 	%r70, %r66, %r3;
	neg.s32 	%r69, %r12;
$L__BB0_13:
	.pragma "nounroll";
	mul.wide.s32 	%rd40, %r70, 4;
	add.s64 	%rd41, %rd2, %rd40;
	ld.global.f32 	%f129, [%rd41];
	ld.global.f32 	%f130, [%rd71];
	fma.rn.f32 	%f197, %f129, %f130, %f197;
	add.s64 	%rd71, %rd71, 4;
	add.s32 	%r70, %r70, 1;
	add.s32 	%r69, %r69, 1;
	setp.ne.s32 	%p12, %r69, 0;
	@%p12 bra 	$L__BB0_13;
$L__BB0_14:
	add.f32 	%f198, %f197, %f197;
$L__BB0_15:
	setp.lt.s32 	%p13, %r41, 1;
	mov.f32 	%f216, 0f00000000;
	@%p13 bra 	$L__BB0_28;
	mul.lo.s32 	%r21, %r41, %r1;
	mul.lo.s32 	%r22, %r41, %r50;
	and.b32  	%r23, %r41, 7;
	setp.lt.u32 	%p14, %r41, 8;
	mov.f32 	%f215, 0f00000000;
	mov.b32 	%r75, 0;
	mov.f32 	%f214, %f215;
	@%p14 bra 	$L__BB0_19;
	and.b32  	%r75, %r41, 2147483640;
	neg.s32 	%r74, %r75;
	add.s64 	%rd8, %rd2, 16;
	mul.wide.u32 	%rd42, %r22, 4;
	add.s64 	%rd43, %rd42, %rd1;
	add.s64 	%rd73, %rd43, 16;
	mov.f32 	%f215, 0f00000000;
	mov.u32 	%r73, %r21;
$L__BB0_18:
	.pragma "nounroll";
	mul.wide.s32 	%rd44, %r73, 4;
	add.s64 	%rd45, %rd8, %rd44;
	ld.global.f32 	%f135, [%rd45+-16];
	fma.rn.f32 	%f136, %f135, %f135, %f214;
	ld.global.f32 	%f137, [%rd73+-16];
	fma.rn.f32 	%f138, %f137, %f137, %f215;
	ld.global.f32 	%f139, [%rd45+-12];
	fma.rn.f32 	%f140, %f139, %f139, %f136;
	ld.global.f32 	%f141, [%rd73+-12];
	fma.rn.f32 	%f142, %f141, %f141, %f138;
	ld.global.f32 	%f143, [%rd45+-8];
	fma.rn.f32 	%f144, %f143, %f143, %f140;
	ld.global.f32 	%f145, [%rd73+-8];
	fma.rn.f32 	%f146, %f145, %f145, %f142;
	ld.global.f32 	%f147, [%rd45+-4];
	fma.rn.f32 	%f148, %f147, %f147, %f144;
	ld.global.f32 	%f149, [%rd73+-4];
	fma.rn.f32 	%f150, %f149, %f149, %f146;
	ld.global.f32 	%f151, [%rd45];
	fma.rn.f32 	%f152, %f151, %f151, %f148;
	ld.global.f32 	%f153, [%rd73];
	fma.rn.f32 	%f154, %f153, %f153, %f150;
	ld.global.f32 	%f155, [%rd45+4];
	fma.rn.f32 	%f156, %f155, %f155, %f152;
	ld.global.f32 	%f157, [%rd73+4];
	fma.rn.f32 	%f158, %f157, %f157, %f154;
	ld.global.f32 	%f159, [%rd45+8];
	fma.rn.f32 	%f160, %f159, %f159, %f156;
	ld.global.f32 	%f161, [%rd73+8];
	fma.rn.f32 	%f162, %f161, %f161, %f158;
	ld.global.f32 	%f163, [%rd45+12];
	fma.rn.f32 	%f214, %f163, %f163, %f160;
	ld.global.f32 	%f164, [%rd73+12];
	fma.rn.f32 	%f215, %f164, %f164, %f162;
	add.s32 	%r74, %r74, 8;
	add.s32 	%r73, %r73, 8;
	add.s64 	%rd73, %rd73, 32;
	setp.ne.s32 	%p15, %r74, 0;
	@%p15 bra 	$L__BB0_18;
$L__BB0_19:
	setp.eq.s32 	%p16, %r23, 0;
	@%p16 bra 	$L__BB0_27;
	and.b32  	%r35, %r41, 3;
	setp.lt.u32 	%p17, %r23, 4;
	@%p17 bra 	$L__BB0_22;
	add.s32 	%r58, %r75, %r21;
	mul.wide.s32 	%rd46, %r58, 4;
	add.s64 	%rd47, %rd2, %rd46;
	ld.global.f32 	%f166, [%rd47];
	fma.rn.f32 	%f167, %f166, %f166, %f214;
	add.s32 	%r59, %r75, %r22;
	mul.wide.u32 	%rd48, %r59, 4;
	add.s64 	%rd49, %rd1, %rd48;
	ld.global.f32 	%f168, [%rd49];
	fma.rn.f32 	%f169, %f168, %f168, %f215;
	ld.global.f32 	%f170, [%rd47+4];
	fma.rn.f32 	%f171, %f170, %f170, %f167;
	cvt.u64.u32 	%rd50, %r22;
	cvt.u64.u32 	%rd51, %r75;
	add.s64 	%rd52, %rd51, %rd50;
	shl.b64 	%rd53, %rd52, 2;
	add.s64 	%rd54, %rd1, %rd53;
	ld.global.f32 	%f172, [%rd54+4];
	fma.rn.f32 	%f173, %f172, %f172, %f169;
	ld.global.f32 	%f174, [%rd47+8];
	fma.rn.f32 	%f175, %f174, %f174, %f171;
	ld.global.f32 	%f176, [%rd54+8];
	fma.rn.f32 	%f177, %f176, %f176, %f173;
	ld.global.f32 	%f178, [%rd47+12];
	fma.rn.f32 	%f214, %f178, %f178, %f175;
	ld.global.f32 	%f179, [%rd54+12];
	fma.rn.f32 	%f215, %f179, %f179, %f177;
	add.s32 	%r75, %r75, 4;
$L__BB0_22:
	setp.eq.s32 	%p18, %r35, 0;
	@%p18 bra 	$L__BB0_27;
	setp.eq.s32 	%p19, %r35, 1;
	@%p19 bra 	$L__BB0_25;
	add.s32 	%r60, %r75, %r21;
	mul.wide.s32 	%rd55, %r60, 4;
	add.s64 	%rd56, %rd2, %rd55;
	ld.global.f32 	%f181, [%rd56];
	fma.rn.f32 	%f182, %f181, %f181, %f214;
	add.s32 	%r61, %r75, %r22;
	mul.wide.u32 	%rd57, %r61, 4;
	add.s64 	%rd58, %rd1, %rd57;
	ld.global.f32 	%f183, [%rd58];
	fma.rn.f32 	%f184, %f183, %f183, %f215;
	ld.global.f32 	%f185, [%rd56+4];
	fma.rn.f32 	%f214, %f185, %f185, %f182;
	cvt.u64.u32 	%rd59, %r22;
	cvt.u64.u32 	%rd60, %r75;
	add.s64 	%rd61, %rd60, %rd59;
	shl.b64 	%rd62, %rd61, 2;
	add.s64 	%rd63, %rd1, %rd62;
	ld.global.f32 	%f186, [%rd63+4];
	fma.rn.f32 	%f215, %f186, %f186, %f184;
	add.s32 	%r75, %r75, 2;
$L__BB0_25:
	and.b32  	%r62, %r41, 1;
	setp.eq.b32 	%p20, %r62, 1;
	not.pred 	%p21, %p20;
	@%p21 bra 	$L__BB0_27;
	add.s32 	%r63, %r75, %r21;
	mul.wide.s32 	%rd64, %r63, 4;
	add.s64 	%rd65, %rd2, %rd64;
	ld.global.f32 	%f187, [%rd65];
	fma.rn.f32 	%f214, %f187, %f187, %f214;
	add.s32 	%r64, %r75, %r22;
	mul.wide.u32 	%rd66, %r64, 4;
	add.s64 	%rd67, %rd1, %rd66;
	ld.global.f32 	%f188, [%rd67];
	fma.rn.f32 	%f215, %f188, %f188, %f215;
$L__BB0_27:
	add.f32 	%f216, %f214, %f215;
$L__BB0_28:
	sub.f32 	%f189, %f216, %f198;
	mad.lo.s32 	%r65, %r43, %r1, %r50;
	cvta.to.global.u64 	%rd68, %rd14;
	mul.wide.s32 	%rd69, %r65, 4;
	add.s64 	%rd70, %rd68, %rd69;
	st.global.f32 	[%rd70], %f189;
$L__BB0_29:
	ret;

}


// ===== COMPILED SASS (sm_100) =====

	.target	sm_100

	.elftype	@"ET_EXEC"


//--------------------- .note.nv.tkinfo           --------------------------
	.section	.note.nv.tkinfo,"",@"SHT_NOTE"
	.sectionflags	@"SHF_NOTE_NV_TKINFO"
	.tkinfo
        /*0018*/ 	.word	0x00000002
        /*0030*/ 	.string	""
        /*0030*/ 	.string	"ptxas"
        /*0030*/ 	.string	"Cuda compilation tools, release 13.0, V13.0.88"
        /*0030*/ 	.string	"Build cuda_13.0.r13.0/compiler.36424714_0"
        /*0030*/ 	.string	"-arch sm_100 -m 64 "



//--------------------- .note.nv.cuinfo           --------------------------
	.section	.note.nv.cuinfo,"",@"SHT_NOTE"
	.sectionflags	@"SHF_NOTE_NV_CUINFO"
        /*0018*/ 	.short	0x0002
        /*001a*/ 	.short	0x0064
        /*001c*/ 	.short	0x0082
	.zero		2


//--------------------- .nv.info                  --------------------------
	.section	.nv.info,"",@"SHT_CUDA_INFO"
	.align	4


	//----- nvinfo : EIATTR_REGCOUNT
	.align		4
        /*0000*/ 	.byte	0x04, 0x2f
        /*0002*/ 	.short	(.L_1 - .L_0)
	.align		4
.L_0:
        /*0004*/ 	.word	index@(_Z22computeDistancesKernelPfS_S_iii)
        /*0008*/ 	.word	0x00000020


	//----- nvinfo : EIATTR_FRAME_SIZE
	.align		4
.L_1:
        /*000c*/ 	.byte	0x04, 0x11
        /*000e*/ 	.short	(.L_3 - .L_2)
	.align		4
.L_2:
        /*0010*/ 	.word	index@(_Z22computeDistancesKernelPfS_S_iii)
        /*0014*/ 	.word	0x00000000


	//----- nvinfo : EIATTR_MIN_STACK_SIZE
	.align		4
.L_3:
        /*0018*/ 	.byte	0x04, 0x12
        /*001a*/ 	.short	(.L_5 - .L_4)
	.align		4
.L_4:
        /*001c*/ 	.word	index@(_Z22computeDistancesKernelPfS_S_iii)
        /*0020*/ 	.word	0x00000000
.L_5:


//--------------------- .nv.compat                --------------------------
	.section	.nv.compat,"",@"SHT_CUDA_COMPAT_INFO"
	.align	4
        /*0000*/ 	.byte	0x02, 0x09, 0x00, 0x00, 0x02, 0x02, 0x01, 0x00, 0x02, 0x05, 0x05, 0x00, 0x03, 0x07, 0x01, 0x01
        /*0010*/ 	.byte	0x02, 0x03, 0x00, 0x00, 0x02, 0x06, 0x01, 0x00, 0x04, 0x0b, 0x08, 0x00, 0x09, 0x00, 0x00, 0x00
        /*0020*/ 	.byte	0x00, 0x00, 0x00, 0x00


//--------------------- .nv.info._Z22computeDistancesKernelPfS_S_iii --------------------------
	.section	.nv.info._Z22computeDistancesKernelPfS_S_iii,"",@"SHT_CUDA_INFO"
	.sectionflags	@""
	.align	4


	//----- nvinfo : EIATTR_CUDA_API_VERSION
	.align		4
        /*0000*/ 	.byte	0x04, 0x37
        /*0002*/ 	.short	(.L_7 - .L_6)
.L_6:
        /*0004*/ 	.word	0x00000082


	//----- nvinfo : EIATTR_KPARAM_INFO
	.align		4
.L_7:
        /*0008*/ 	.byte	0x04, 0x17
        /*000a*/ 	.short	(.L_9 - .L_8)
.L_8:
        /*000c*/ 	.word	0x00000000
        /*0010*/ 	.short	0x0005
        /*0012*/ 	.short	0x0020
        /*0014*/ 	.byte	0x00, 0xf0, 0x11, 0x00


	//----- nvinfo : EIATTR_KPARAM_INFO
	.align		4
.L_9:
        /*0018*/ 	.byte	0x04, 0x17
        /*001a*/ 	.short	(.L_11 - .L_10)
.L_10:
        /*001c*/ 	.word	0x00000000
        /*0020*/ 	.short	0x0004
        /*0022*/ 	.short	0x001c
        /*0024*/ 	.byte	0x00, 0xf0, 0x11, 0x00


	//----- nvinfo : EIATTR_KPARAM_INFO
	.align		4
.L_11:
        /*0028*/ 	.byte	0x04, 0x17
        /*002a*/ 	.short	(.L_13 - .L_12)
.L_12:
        /*002c*/ 	.word	0x00000000
        /*0030*/ 	.short	0x0003
        /*0032*/ 	.short	0x0018
        /*0034*/ 	.byte	0x00, 0xf0, 0x11, 0x00


	//----- nvinfo : EIATTR_KPARAM_INFO
	.align		4
.L_13:
        /*0038*/ 	.byte	0x04, 0x17
        /*003a*/ 	.short	(.L_15 - .L_14)
.L_14:
        /*003c*/ 	.word	0x00000000
        /*0040*/ 	.short	0x0002
        /*0042*/ 	.short	0x0010
        /*0044*/ 	.byte	0x00, 0xf5, 0x21, 0x00


	//----- nvinfo : EIATTR_KPARAM_INFO
	.align		4
.L_15:
        /*0048*/ 	.byte	0x04, 0x17
        /*004a*/ 	.short	(.L_17 - .L_16)
.L_16:
        /*004c*/ 	.word	0x00000000
        /*0050*/ 	.short	0x0001
        /*0052*/ 	.short	0x0008
        /*0054*/ 	.byte	0x00, 0xf5, 0x21, 0x00


	//----- nvinfo : EIATTR_KPARAM_INFO
	.align		4
.L_17:
        /*0058*/ 	.byte	0x04, 0x17
        /*005a*/ 	.short	(.L_19 - .L_18)
.L_18:
        /*005c*/ 	.word	0x00000000
        /*0060*/ 	.short	0x0000
        /*0062*/ 	.short	0x0000
        /*0064*/ 	.byte	0x00, 0xf5, 0x21, 0x00


	//----- nvinfo : EIATTR_SPARSE_MMA_MASK
	.align		4
.L_19:
        /*0068*/ 	.byte	0x03, 0x50
        /*006a*/ 	.short	0x0000


	//----- nvinfo : EIATTR_MAXREG_COUNT
	.align		4
        /*006c*/ 	.byte	0x03, 0x1b
        /*006e*/ 	.short	0x00ff


	//----- nvinfo : EIATTR_MERCURY_ISA_VERSION
	.align		4
        /*0070*/ 	.byte	0x03, 0x5f
        /*0072*/ 	.short	0x0101


	//----- nvinfo : EIATTR_VRC_CTA_INIT_COUNT
	.align		4
        /*0074*/ 	.byte	0x02, 0x4a
	.zero		1
	.zero		1


	//----- nvinfo : EIATTR_EXIT_INSTR_OFFSETS
	.align		4
        /*0078*/ 	.byte	0x04, 0x1c
        /*007a*/ 	.short	(.L_21 - .L_20)


	//   ....[0]....
.L_20:
        /*007c*/ 	.word	0x000000c0


	//   ....[1]....
        /*0080*/ 	.word	0x00001430


	//----- nvinfo : EIATTR_CBANK_PARAM_SIZE
	.align		4
.L_21:
        /*0084*/ 	.byte	0x03, 0x19
        /*0086*/ 	.short	0x0024


	//----- nvinfo : EIATTR_PARAM_CBANK
	.align		4
        /*0088*/ 	.byte	0x04, 0x0a
        /*008a*/ 	.short	(.L_23 - .L_22)
	.align		4
.L_22:
        /*008c*/ 	.word	index@(.nv.constant0._Z22computeDistancesKernelPfS_S_iii)
        /*0090*/ 	.short	0x0380
        /*0092*/ 	.short	0x0024


	//----- nvinfo : EIATTR_SW_WAR
	.align		4
.L_23:
        /*0094*/ 	.byte	0x04, 0x36
        /*0096*/ 	.short	(.L_25 - .L_24)
.L_24:
        /*0098*/ 	.word	0x00000008
.L_25:


//--------------------- .nv.callgraph             --------------------------
	.section	.nv.callgraph,"",@"SHT_CUDA_CALLGRAPH"
	.align	4
	.sectionentsize	8
	.align		4
        /*0000*/ 	.word	0x00000000
	.align		4
        /*0004*/ 	.word	0xffffffff
	.align		4
        /*0008*/ 	.word	0x00000000
	.align		4
        /*000c*/ 	.word	0xfffffffe
	.align		4
        /*0010*/ 	.word	0x00000000
	.align		4
        /*0014*/ 	.word	0xfffffffd
	.align		4
        /*0018*/ 	.word	0x00000000
	.align		4
        /*001c*/ 	.word	0xfffffffc


//--------------------- .text._Z22computeDistancesKernelPfS_S_iii --------------------------
	.section	.text._Z22computeDistancesKernelPfS_S_iii,"ax",@progbits
	.align	128
        .global         _Z22computeDistancesKernelPfS_S_iii
        .type           _Z22computeDistancesKernelPfS_S_iii,@function
        .size           _Z22computeDistancesKernelPfS_S_iii,(.L_x_13 - _Z22computeDistancesKernelPfS_S_iii)
        .other          _Z22computeDistancesKernelPfS_S_iii,@"STO_CUDA_ENTRY STV_DEFAULT"
_Z22computeDistancesKernelPfS_S_iii:
.text._Z22computeDistancesKernelPfS_S_iii:
[----:B------:R-:W-:Y:S01]  /*0000*/  LDC R1, c[0x0][0x37c] ;  /* 0x0000df00ff017b82 */ /* 0x000fe20000000800 */
[----:B------:R-:W0:Y:S07]  /*0010*/  S2R R2, SR_TID.Y ;  /* 0x0000000000027919 */ /* 0x000e2e0000002200 */
[----:B------:R-:W1:Y:S01]  /*0020*/  LDC R0, c[0x0][0x360] ;  /* 0x0000d800ff007b82 */ /* 0x000e620000000800 */
[----:B------:R-:W2:Y:S01]  /*0030*/  LDCU.64 UR6, c[0x0][0x398] ;  /* 0x00007300ff0677ac */ /* 0x000ea20008000a00 */
[----:B------:R-:W1:Y:S06]  /*0040*/  S2R R3, SR_TID.X ;  /* 0x0000000000037919 */ /* 0x000e6c0000002100 */
[----:B------:R-:W0:Y:S08]  /*0050*/  S2UR UR5, SR_CTAID.Y ;  /* 0x00000000000579c3 */ /* 0x000e300000002600 */
[----:B------:R-:W0:Y:S08]  /*0060*/  LDC R7, c[0x0][0x364] ;  /* 0x0000d900ff077b82 */ /* 0x000e300000000800 */
[----:B------:R-:W1:Y:S01]  /*0070*/  S2UR UR4, SR_CTAID.X ;  /* 0x00000000000479c3 */ /* 0x000e620000002500 */
[----:B0-----:R-:W-:-:S05]  /*0080*/  IMAD R7, R7, UR5, R2 ;  /* 0x0000000507077c24 */ /* 0x001fca000f8e0202 */
[----:B--2---:R-:W-:Y:S01]  /*0090*/  ISETP.GE.AND P0, PT, R7, UR7, PT ;  /* 0x0000000707007c0c */ /* 0x004fe2000bf06270 */
[----:B-1----:R-:W-:-:S05]  /*00a0*/  IMAD R0, R0, UR4, R3 ;  /* 0x0000000400007c24 */ /* 0x002fca000f8e0203 */
[----:B------:R-:W-:-:S13]  /*00b0*/  ISETP.GE.OR P0, PT, R0, UR6, P0 ;  /* 0x0000000600007c0c */ /* 0x000fda0008706670 */
[----:B------:R-:W-:Y:S05]  /*00c0*/  @P0 EXIT ;  /* 0x000000000000094d */ /* 0x000fea0003800000 */
[----:B------:R-:W0:Y:S01]  /*00d0*/  LDCU UR5, c[0x0][0x3a0] ;  /* 0x00007400ff0577ac */ /* 0x000e220008000800 */
[----:B------:R-:W-:Y:S01]  /*00e0*/  HFMA2 R6, -RZ, RZ, 0, 0 ;  /* 0x00000000ff067431 */ /* 0x000fe200000001ff */
[----:B------:R-:W1:Y:S01]  /*00f0*/  LDCU.64 UR10, c[0x0][0x358] ;  /* 0x00006b00ff0a77ac */ /* 0x000e620008000a00 */
[----:B0-----:R-:W-:-:S09]  /*0100*/  UISETP.GE.AND UP0, UPT, UR5, 0x1, UPT ;  /* 0x000000010500788c */ /* 0x001fd2000bf06270 */
[----:B-1----:R-:W-:Y:S05]  /*0110*/  BRA.U !UP0, `(.L_x_0) ;  /* 0x00000009089c7547 */ /* 0x002fea000b800000 */
[----:B------:R-:W-:Y:S02]  /*0120*/  UISETP.GE.U32.AND UP1, UPT, UR5, 0x10, UPT ;  /* 0x000000100500788c */ /* 0x000fe4000bf26070 */
[----:B------:R-:W-:Y:S01]  /*0130*/  IMAD R6, R0, UR5, RZ ;  /* 0x0000000500067c24 */ /* 0x000fe2000f8e02ff */
[----:B------:R-:W-:Y:S02]  /*0140*/  ULOP3.LUT UR8, UR5, 0xf, URZ, 0xc0, !UPT ;  /* 0x0000000f05087892 */ /* 0x000fe4000f8ec0ff */
[----:B------:R-:W-:Y:S01]  /*0150*/  IMAD R8, R7, UR5, RZ ;  /* 0x0000000507087c24 */ /* 0x000fe2000f8e02ff */
[----:B------:R-:W-:Y:S01]  /*0160*/  MOV R14, RZ ;  /* 0x000000ff000e7202 */ /* 0x000fe20000000f00 */
[----:B------:R-:W-:Y:S01]  /*0170*/  UMOV UR4, URZ ;  /* 0x000000ff00047c82 */ /* 0x000fe20008000000 */
[----:B------:R-:W-:Y:S01]  /*0180*/  UISETP.NE.AND UP0, UPT, UR8, URZ, UPT ;  /* 0x000000ff0800728c */ /* 0x000fe2000bf05270 */
[----:B------:R-:W-:Y:S10]  /*0190*/  BRA.U !UP1, `(.L_x_1) ;  /* 0x0000000509107547 */ /* 0x000ff4000b800000 */
[----:B------:R-:W0:Y:S01]  /*01a0*/  LDC.64 R2, c[0x0][0x388] ;  /* 0x0000e200ff027b82 */ /* 0x000e220000000a00 */
[----:B------:R-:W1:Y:S01]  /*01b0*/  LDCU.64 UR6, c[0x0][0x380] ;  /* 0x00007000ff0677ac */ /* 0x000e620008000a00 */
[----:B------:R-:W-:Y:S02]  /*01c0*/  MOV R14, RZ ;  /* 0x000000ff000e7202 */ /* 0x000fe40000000f00 */
[----:B------:R-:W-:Y:S01]  /*01d0*/  MOV R9, R6 ;  /* 0x0000000600097202 */ /* 0x000fe20000000f00 */
[----:B------:R-:W-:-:S04]  /*01e0*/  ULOP3.LUT UR4, UR5, 0x7ffffff0, URZ, 0xc0, !UPT ;  /* 0x7ffffff005047892 */ /* 0x000fc8000f8ec0ff */
[----:B------:R-:W-:Y:S02]  /*01f0*/  UIADD3 UR9, UPT, UPT, -UR4, URZ, URZ ;  /* 0x000000ff04097290 */ /* 0x000fe4000fffe1ff */
[----:B-1----:R-:W-:-:S04]  /*0200*/  UIADD3 UR5, UP1, UPT, UR6, 0x20, URZ ;  /* 0x0000002006057890 */ /* 0x002fc8000ff3e0ff */
[----:B------:R-:W-:Y:S01]  /*0210*/  UIADD3.X UR6, UPT, UPT, URZ, UR7, URZ, UP1, !UPT ;  /* 0x00000007ff067290 */ /* 0x000fe20008ffe4ff */
[----:B0-----:R-:W-:-:S03]  /*0220*/  IMAD.WIDE.U32 R2, R8, 0x4, R2 ;  /* 0x0000000408027825 */ /* 0x001fc600078e0002 */
[----:B------:R-:W-:-:S04]  /*0230*/  IADD3 R2, P0, PT, R2, 0x20, RZ ;  /* 0x0000002002027810 */ /* 0x000fc80007f1e0ff */
[----:B------:R-:W-:-:S09]  /*0240*/  IADD3.X R3, PT, PT, RZ, R3, RZ, P0, !PT ;  /* 0x00000003ff037210 */ /* 0x000fd200007fe4ff */
.L_x_2:
[----:B------:R-:W-:Y:S01]  /*0250*/  MOV R4, UR5 ;  /* 0x0000000500047c02 */ /* 0x000fe20008000f00 */
[----:B------:R-:W2:Y:S01]  /*0260*/  LDG.E R16, desc[UR10][R2.64+-0x20] ;  /* 0xffffe00a02107981 */ /* 0x000ea2000c1e1900 */
[----:B------:R-:W-:-:S03]  /*0270*/  MOV R5, UR6 ;  /* 0x0000000600057c02 */ /* 0x000fc60008000f00 */
[----:B------:R-:W3:Y:S01]  /*0280*/  LDG.E R24, desc[UR10][R2.64+-0x1c] ;  /* 0xffffe40a02187981 */ /* 0x000ee2000c1e1900 */
[----:B------:R-:W-:-:S03]  /*0290*/  IMAD.WIDE R4, R9, 0x4, R4 ;  /* 0x0000000409047825 */ /* 0x000fc600078e0204 */
[----:B------:R-:W4:Y:S04]  /*02a0*/  LDG.E R18, desc[UR10][R2.64+-0x18] ;  /* 0xffffe80a02127981 */ /* 0x000f28000c1e1900 */
[----:B------:R-:W2:Y:S04]  /*02b0*/  LDG.E R15, desc[UR10][R4.64+-0x20] ;  /* 0xffffe00a040f7981 */ /* 0x000ea8000c1e1900 */
[----:B------:R-:W3:Y:S04]  /*02c0*/  LDG.E R17, desc[UR10][R4.64+-0x1c] ;  /* 0xffffe40a04117981 */ /* 0x000ee8000c1e1900 */
[----:B------:R-:W4:Y:S04]  /*02d0*/  LDG.E R19, desc[UR10][R4.64+-0x18] ;  /* 0xffffe80a04137981 */ /* 0x000f28000c1e1900 */
[----:B------:R-:W5:Y:S04]  /*02e0*/  LDG.E R20, desc[UR10][R2.64+-0x14] ;  /* 0xffffec0a02147981 */ /* 0x000f68000c1e1900 */
        /* <DEDUP_REMOVED lines=9> */
[----:B------:R-:W5:Y:S01]  /*0380*/  LDG.E R27, desc[UR10][R2.64+0x1c] ;  /* 0x00001c0a021b7981 */ /* 0x000f62000c1e1900 */
[----:B--2---:R-:W-:-:S03]  /*0390*/  FFMA R16, R15, R16, R14 ;  /* 0x000000100f107223 */ /* 0x004fc6000000000e */
[----:B------:R-:W2:Y:S01]  /*03a0*/  LDG.E R15, desc[UR10][R2.64+-0x4] ;  /* 0xfffffc0a020f7981 */ /* 0x000ea2000c1e1900 */
[----:B---3--:R-:W-:-:S03]  /*03b0*/  FFMA R24, R17, R24, R16 ;  /* 0x0000001811187223 */ /* 0x008fc60000000010 */
[----:B------:R-:W2:Y:S01]  /*03c0*/  LDG.E R14, desc[UR10][R4.64+-0x4] ;  /* 0xfffffc0a040e7981 */ /* 0x000ea2000c1e1900 */
[----:B----4-:R-:W-:-:S03]  /*03d0*/  FFMA R24, R19, R18, R24 ;  /* 0x0000001213187223 */ /* 0x010fc60000000018 */
[----:B------:R-:W3:Y:S04]  /*03e0*/  LDG.E R16, desc[UR10][R2.64] ;  /* 0x0000000a02107981 */ /* 0x000ee8000c1e1900 */
[----:B------:R-:W3:Y:S01]  /*03f0*/  LDG.E R17, desc[UR10][R4.64] ;  /* 0x0000000a04117981 */ /* 0x000ee2000c1e1900 */
[----:B-----5:R-:W-:-:S03]  /*0400*/  FFMA R24, R21, R20, R24 ;  /* 0x0000001415187223 */ /* 0x020fc60000000018 */
[----:B------:R-:W4:Y:S04]  /*0410*/  LDG.E R19, desc[UR10][R2.64+0x4] ;  /* 0x0000040a02137981 */ /* 0x000f28000c1e1900 */
[----:B------:R-:W4:Y:S01]  /*0420*/  LDG.E R18, desc[UR10][R4.64+0x4] ;  /* 0x0000040a04127981 */ /* 0x000f22000c1e1900 */
[----:B------:R-:W-:-:S03]  /*0430*/  FFMA R24, R23, R22, R24 ;  /* 0x0000001617187223 */ /* 0x000fc60000000018 */
[----:B------:R-:W5:Y:S04]  /*0440*/  LDG.E R21, desc[UR10][R2.64+0x8] ;  /* 0x0000080a02157981 */ /* 0x000f68000c1e1900 */
[----:B------:R-:W5:Y:S01]  /*0450*/  LDG.E R20, desc[UR10][R4.64+0x8] ;  /* 0x0000080a04147981 */ /* 0x000f62000c1e1900 */
[----:B------:R-:W-:-:S03]  /*0460*/  FFMA R24, R11, R10, R24 ;  /* 0x0000000a0b187223 */ /* 0x000fc60000000018 */
[----:B------:R-:W5:Y:S04]  /*0470*/  LDG.E R23, desc[UR10][R2.64+0xc] ;  /* 0x00000c0a02177981 */ /* 0x000f68000c1e1900 */
[----:B------:R-:W5:Y:S04]  /*0480*/  LDG.E R22, desc[UR10][R4.64+0xc] ;  /* 0x00000c0a04167981 */ /* 0x000f68000c1e1900 */
[----:B------:R-:W5:Y:S01]  /*0490*/  LDG.E R10, desc[UR10][R2.64+0x10] ;  /* 0x0000100a020a7981 */ /* 0x000f62000c1e1900 */
[----:B------:R-:W-:-:S03]  /*04a0*/  FFMA R29, R13, R12, R24 ;  /* 0x0000000c0d1d7223 */ /* 0x000fc60000000018 */
[----:B------:R-:W5:Y:S04]  /*04b0*/  LDG.E R11, desc[UR10][R4.64+0x10] ;  /* 0x0000100a040b7981 */ /* 0x000f68000c1e1900 */
[----:B------:R-:W5:Y:S04]  /*04c0*/  LDG.E R24, desc[UR10][R4.64+0x14] ;  /* 0x0000140a04187981 */ /* 0x000f68000c1e1900 */
[----:B------:R0:W5:Y:S04]  /*04d0*/  LDG.E R12, desc[UR10][R2.64+0x18] ;  /* 0x0000180a020c7981 */ /* 0x000168000c1e1900 */
[----:B------:R-:W5:Y:S01]  /*04e0*/  LDG.E R13, desc[UR10][R4.64+0x18] ;  /* 0x0000180a040d7981 */ /* 0x000f62000c1e1900 */
[----:B------:R-:W-:-:S04]  /*04f0*/  UIADD3 UR9, UPT, UPT, UR9, 0x10, URZ ;  /* 0x0000001009097890 */ /* 0x000fc8000fffe0ff */
[----:B------:R-:W-:Y:S01]  /*0500*/  UISETP.NE.AND UP1, UPT, UR9, URZ, UPT ;  /* 0x000000ff0900728c */ /* 0x000fe2000bf25270 */
[----:B0-----:R-:W-:Y:S02]  /*0510*/  IADD3 R2, P0, PT, R2, 0x40, RZ ;  /* 0x0000004002027810 */ /* 0x001fe40007f1e0ff */
[----:B------:R-:W-:Y:S02]  /*0520*/  IADD3 R9, PT, PT, R9, 0x10, RZ ;  /* 0x0000001009097810 */ /* 0x000fe40007ffe0ff */
[----:B------:R-:W-:Y:S01]  /*0530*/  IADD3.X R3, PT, PT, RZ, R3, RZ, P0, !PT ;  /* 0x00000003ff037210 */ /* 0x000fe200007fe4ff */
[----:B--2---:R-:W-:-:S04]  /*0540*/  FFMA R14, R14, R15, R29 ;  /* 0x0000000f0e0e7223 */ /* 0x004fc8000000001d */
[----:B---3--:R-:W-:-:S04]  /*0550*/  FFMA R17, R17, R16, R14 ;  /* 0x0000001011117223 */ /* 0x008fc8000000000e */
[----:B----4-:R-:W-:-:S04]  /*0560*/  FFMA R17, R18, R19, R17 ;  /* 0x0000001312117223 */ /* 0x010fc80000000011 */
[----:B-----5:R-:W-:-:S04]  /*0570*/  FFMA R17, R20, R21, R17 ;  /* 0x0000001514117223 */ /* 0x020fc80000000011 */
[----:B------:R-:W-:-:S04]  /*0580*/  FFMA R22, R22, R23, R17 ;  /* 0x0000001716167223 */ /* 0x000fc80000000011 */
[----:B------:R-:W-:-:S04]  /*0590*/  FFMA R11, R11, R10, R22 ;  /* 0x0000000a0b0b7223 */ /* 0x000fc80000000016 */
[----:B------:R-:W-:-:S04]  /*05a0*/  FFMA R24, R24, R25, R11 ;  /* 0x0000001918187223 */ /* 0x000fc8000000000b */
[----:B------:R-:W-:-:S04]  /*05b0*/  FFMA R13, R13, R12, R24 ;  /* 0x0000000c0d0d7223 */ /* 0x000fc80000000018 */
[----:B------:R-:W-:Y:S01]  /*05c0*/  FFMA R14, R26, R27, R13 ;  /* 0x0000001b1a0e7223 */ /* 0x000fe2000000000d */
[----:B------:R-:W-:Y:S06]  /*05d0*/  BRA.U UP1, `(.L_x_2) ;  /* 0xfffffffd011c7547 */ /* 0x000fec000b83ffff */
.L_x_1:
[----:B------:R-:W-:Y:S05]  /*05e0*/  BRA.U !UP0, `(.L_x_3) ;  /* 0x0000000508647547 */ /* 0x000fea000b800000 */
[----:B------:R-:W0:Y:S01]  /*05f0*/  LDCU UR5, c[0x0][0x3a0] ;  /* 0x00007400ff0577ac */ /* 0x000e220008000800 */
[----:B------:R-:W-:Y:S02]  /*0600*/  UISETP.GE.U32.AND UP0, UPT, UR8, 0x8, UPT ;  /* 0x000000080800788c */ /* 0x000fe4000bf06070 */
[----:B0-----:R-:W-:-:S04]  /*0610*/  ULOP3.LUT UR6, UR5, 0x7, URZ, 0xc0, !UPT ;  /* 0x0000000705067892 */ /* 0x001fc8000f8ec0ff */
[----:B------:R-:W-:-:S03]  /*0620*/  UISETP.NE.AND UP1, UPT, UR6, URZ, UPT ;  /* 0x000000ff0600728c */ /* 0x000fc6000bf25270 */
[----:B------:R-:W-:Y:S08]  /*0630*/  BRA.U !UP0, `(.L_x_4) ;  /* 0x0000000108907547 */ /* 0x000ff0000b800000 */
[----:B------:R-:W0:Y:S01]  /*0640*/  LDC.64 R10, c[0x0][0x388] ;  /* 0x0000e200ff0a7b82 */ /* 0x000e220000000a00 */
[----:B------:R-:W1:Y:S01]  /*0650*/  LDCU.64 UR8, c[0x0][0x388] ;  /* 0x00007100ff0877ac */ /* 0x000e620008000a00 */
[C---:B------:R-:W-:Y:S02]  /*0660*/  IADD3 R9, PT, PT, R8.reuse, UR4, RZ ;  /* 0x0000000408097c10 */ /* 0x040fe4000fffe0ff */
[----:B------:R-:W-:Y:S02]  /*0670*/  IADD3 R12, P0, PT, R8, UR4, RZ ;  /* 0x00000004080c7c10 */ /* 0x000fe4000ff1e0ff */
[----:B------:R-:W-:Y:S02]  /*0680*/  IADD3 R3, PT, PT, R6, UR4, RZ ;  /* 0x0000000406037c10 */ /* 0x000fe4000fffe0ff */
[----:B------:R-:W2:Y:S01]  /*0690*/  LDC.64 R4, c[0x0][0x380] ;  /* 0x0000e000ff047b82 */ /* 0x000ea20000000a00 */
[----:B0-----:R-:W-:Y:S01]  /*06a0*/  IMAD.WIDE.U32 R10, R9, 0x4, R10 ;  /* 0x00000004090a7825 */ /* 0x001fe200078e000a */
[----:B------:R-:W-:-:S02]  /*06b0*/  IADD3.X R9, PT, PT, RZ, RZ, RZ, P0, !PT ;  /* 0x000000ffff097210 */ /* 0x000fc400007fe4ff */
[C---:B-1----:R-:W-:Y:S02]  /*06c0*/  LEA R2, P0, R12.reuse, UR8, 0x2 ;  /* 0x000000080c027c11 */ /* 0x042fe4000f8010ff */
[----:B------:R-:W3:Y:S01]  /*06d0*/  LDG.E R16, desc[UR10][R10.64] ;  /* 0x0000000a0a107981 */ /* 0x000ee2000c1e1900 */
[----:B--2---:R-:W-:Y:S01]  /*06e0*/  IMAD.WIDE R4, R3, 0x4, R4 ;  /* 0x0000000403047825 */ /* 0x004fe200078e0204 */
[----:B------:R-:W-:-:S04]  /*06f0*/  LEA.HI.X R3, R12, UR9, R9, 0x2, P0 ;  /* 0x000000090c037c11 */ /* 0x000fc800080f1409 */
[----:B------:R-:W3:Y:S04]  /*0700*/  LDG.E R15, desc[UR10][R4.64] ;  /* 0x0000000a040f7981 */ /* 0x000ee8000c1e1900 */
[----:B------:R-:W2:Y:S04]  /*0710*/  LDG.E R18, desc[UR10][R4.64+0x4] ;  /* 0x0000040a04127981 */ /* 0x000ea8000c1e1900 */
[----:B------:R-:W2:Y:S04]  /*0720*/  LDG.E R17, desc[UR10][R2.64+0x4] ;  /* 0x0000040a02117981 */ /* 0x000ea8000c1e1900 */
[----:B------:R-:W4:Y:S04]  /*0730*/  LDG.E R20, desc[UR10][R4.64+0x8] ;  /* 0x0000080a04147981 */ /* 0x000f28000c1e1900 */
        /* <DEDUP_REMOVED lines=11> */
[----:B------:R-:W-:Y:S01]  /*07f0*/  UIADD3 UR4, UPT, UPT, UR4, 0x8, URZ ;  /* 0x0000000804047890 */ /* 0x000fe2000fffe0ff */
[----:B---3--:R-:W-:-:S04]  /*0800*/  FFMA R15, R15, R16, R14 ;  /* 0x000000100f0f7223 */ /* 0x008fc8000000000e */
[----:B--2---:R-:W-:-:S04]  /*0810*/  FFMA R15, R18, R17, R15 ;  /* 0x00000011120f7223 */ /* 0x004fc8000000000f */
[----:B----4-:R-:W-:-:S04]  /*0820*/  FFMA R15, R20, R19, R15 ;  /* 0x00000013140f7223 */ /* 0x010fc8000000000f */
[----:B-----5:R-:W-:-:S04]  /*0830*/  FFMA R15, R22, R21, R15 ;  /* 0x00000015160f7223 */ /* 0x020fc8000000000f */
[----:B------:R-:W-:-:S04]  /*0840*/  FFMA R15, R24, R23, R15 ;  /* 0x00000017180f7223 */ /* 0x000fc8000000000f */
[----:B------:R-:W-:-:S04]  /*0850*/  FFMA R12, R12, R13, R15 ;  /* 0x0000000d0c0c7223 */ /* 0x000fc8000000000f */
[----:B------:R-:W-:-:S04]  /*0860*/  FFMA R10, R9, R10, R12 ;  /* 0x0000000a090a7223 */ /* 0x000fc8000000000c */
[----:B------:R-:W-:-:S07]  /*0870*/  FFMA R14, R25, R11, R10 ;  /* 0x0000000b190e7223 */ /* 0x000fce000000000a */
.L_x_4:
[----:B------:R-:W-:Y:S05]  /*0880*/  BRA.U !UP1, `(.L_x_3) ;  /* 0x0000000109bc7547 */ /* 0x000fea000b800000 */
[----:B------:R-:W-:Y:S02]  /*0890*/  UISETP.GE.U32.AND UP0, UPT, UR6, 0x4, UPT ;  /* 0x000000040600788c */ /* 0x000fe4000bf06070 */
[----:B------:R-:W-:-:S04]  /*08a0*/  ULOP3.LUT UR5, UR5, 0x3, URZ, 0xc0, !UPT ;  /* 0x0000000305057892 */ /* 0x000fc8000f8ec0ff */
        /* <DEDUP_REMOVED lines=10> */
[----:B-1----:R-:W-:-:S03]  /*0950*/  LEA R2, P0, R12, UR6, 0x2 ;  /* 0x000000060c027c11 */ /* 0x002fc6000f8010ff */
[----:B------:R-:W3:Y:S01]  /*0960*/  LDG.E R10, desc[UR10][R10.64] ;  /* 0x0000000a0a0a7981 */ /* 0x000ee2000c1e1900 */
[----:B------:R-:W-:Y:S01]  /*0970*/  LEA.HI.X R3, R12, UR7, R3, 0x2, P0 ;  /* 0x000000070c037c11 */ /* 0x000fe200080f1403 */
[----:B--2---:R-:W-:-:S04]  /*0980*/  IMAD.WIDE R4, R9, 0x4, R4 ;  /* 0x0000000409047825 */ /* 0x004fc800078e0204 */
[----:B------:R-:W2:Y:S04]  /*0990*/  LDG.E R13, desc[UR10][R2.64+0x4] ;  /* 0x0000040a020d7981 */ /* 0x000ea8000c1e1900 */
[----:B------:R-:W3:Y:S04]  /*09a0*/  LDG.E R9, desc[UR10][R4.64] ;  /* 0x0000000a04097981 */ /* 0x000ee8000c1e1900 */
[----:B------:R-:W2:Y:S04]  /*09b0*/  LDG.E R12, desc[UR10][R4.64+0x4] ;  /* 0x0000040a040c7981 */ /* 0x000ea8000c1e1900 */
[----:B------:R-:W4:Y:S04]  /*09c0*/  LDG.E R16, desc[UR10][R4.64+0x8] ;  /* 0x0000080a04107981 */ /* 0x000f28000c1e1900 */
[----:B------:R-:W4:Y:S04]  /*09d0*/  LDG.E R15, desc[UR10][R2.64+0x8] ;  /* 0x0000080a020f7981 */ /* 0x000f28000c1e1900 */
[----:B------:R-:W5:Y:S04]  /*09e0*/  LDG.E R17, desc[UR10][R2.64+0xc] ;  /* 0x00000c0a02117981 */ /* 0x000f68000c1e1900 */
[----:B------:R-:W5:Y:S01]  /*09f0*/  LDG.E R18, desc[UR10][R4.64+0xc] ;  /* 0x00000c0a04127981 */ /* 0x000f62000c1e1900 */
[----:B------:R-:W-:Y:S01]  /*0a00*/  UIADD3 UR4, UPT, UPT, UR4, 0x4, URZ ;  /* 0x0000000404047890 */ /* 0x000fe2000fffe0ff */
[----:B---3--:R-:W-:-:S04]  /*0a10*/  FFMA R9, R9, R10, R14 ;  /* 0x0000000a09097223 */ /* 0x008fc8000000000e */
[----:B--2---:R-:W-:-:S04]  /*0a20*/  FFMA R9, R12, R13, R9 ;  /* 0x0000000d0c097223 */ /* 0x004fc80000000009 */
[----:B----4-:R-:W-:-:S04]  /*0a30*/  FFMA R9, R16, R15, R9 ;  /* 0x0000000f10097223 */ /* 0x010fc80000000009 */
[----:B-----5:R-:W-:-:S07]  /*0a40*/  FFMA R14, R18, R17, R9 ;  /* 0x00000011120e7223 */ /* 0x020fce0000000009 */
.L_x_5:
[----:B------:R-:W-:Y:S05]  /*0a50*/  BRA.U !UP1, `(.L_x_3) ;  /* 0x0000000109487547 */ /* 0x000fea000b800000 */
[----:B------:R-:W0:Y:S01]  /*0a60*/  LDC.64 R4, c[0x0][0x388] ;  /* 0x0000e200ff047b82 */ /* 0x000e220000000a00 */
[----:B------:R-:W-:Y:S01]  /*0a70*/  IADD3 R9, PT, PT, R8, UR4, RZ ;  /* 0x0000000408097c10 */ /* 0x000fe2000fffe0ff */
[----:B------:R-:W-:Y:S01]  /*0a80*/  UIADD3 UR5, UPT, UPT, -UR5, URZ, URZ ;  /* 0x000000ff05057290 */ /* 0x000fe2000fffe1ff */
[----:B------:R-:W-:-:S05]  /*0a90*/  IADD3 R11, PT, PT, R6, UR4, RZ ;  /* 0x00000004060b7c10 */ /* 0x000fca000fffe0ff */
[----:B------:R-:W1:Y:S01]  /*0aa0*/  LDC.64 R2, c[0x0][0x380] ;  /* 0x0000e000ff027b82 */ /* 0x000e620000000a00 */
[----:B0-----:R-:W-:-:S03]  /*0ab0*/  IMAD.WIDE.U32 R4, R9, 0x4, R4 ;  /* 0x0000000409047825 */ /* 0x001fc600078e0004 */
[----:B------:R-:W-:Y:S02]  /*0ac0*/  MOV R8, R4 ;  /* 0x0000000400087202 */ /* 0x000fe40000000f00 */
[----:B------:R-:W-:-:S07]  /*0ad0*/  MOV R9, R5 ;  /* 0x0000000500097202 */ /* 0x000fce0000000f00 */
.L_x_6:
[----:B-1----:R-:W-:Y:S01]  /*0ae0*/  IMAD.WIDE R4, R11, 0x4, R2 ;  /* 0x000000040b047825 */ /* 0x002fe200078e0202 */
[----:B------:R0:W2:Y:S05]  /*0af0*/  LDG.E R6, desc[UR10][R8.64] ;  /* 0x0000000a08067981 */ /* 0x0000aa000c1e1900 */
[----:B------:R-:W2:Y:S01]  /*0b00*/  LDG.E R5, desc[UR10][R4.64] ;  /* 0x0000000a04057981 */ /* 0x000ea2000c1e1900 */
[----:B------:R-:W-:-:S04]  /*0b10*/  UIADD3 UR5, UPT, UPT, UR5, 0x1, URZ ;  /* 0x0000000105057890 */ /* 0x000fc8000fffe0ff */
[----:B------:R-:W-:Y:S01]  /*0b20*/  UISETP.NE.AND UP0, UPT, UR5, URZ, UPT ;  /* 0x000000ff0500728c */ /* 0x000fe2000bf05270 */
[----:B0-----:R-:W-:Y:S02]  /*0b30*/  IADD3 R8, P0, PT, R8, 0x4, RZ ;  /* 0x0000000408087810 */ /* 0x001fe40007f1e0ff */
[----:B------:R-:W-:Y:S02]  /*0b40*/  IADD3 R11, PT, PT, R11, 0x1, RZ ;  /* 0x000000010b0b7810 */ /* 0x000fe40007ffe0ff */
[----:B------:R-:W-:Y:S01]  /*0b50*/  IADD3.X R9, PT, PT, RZ, R9, RZ, P0, !PT ;  /* 0x00000009ff097210 */ /* 0x000fe200007fe4ff */
[----:B--2---:R-:W-:-:S03]  /*0b60*/  FFMA R14, R5, R6, R14 ;  /* 0x00000006050e7223 */ /* 0x004fc6000000000e */
[----:B------:R-:W-:Y:S05]  /*0b70*/  BRA.U UP0, `(.L_x_6) ;  /* 0xfffffffd00d87547 */ /* 0x000fea000b83ffff */
.L_x_3:
[----:B------:R-:W-:-:S07]  /*0b80*/  FADD R6, R14, R14 ;  /* 0x0000000e0e067221 */ /* 0x000fce0000000000 */
.L_x_0:
[----:B------:R-:W0:Y:S01]  /*0b90*/  LDC R13, c[0x0][0x3a0] ;  /* 0x0000e800ff0d7b82 */ /* 0x000e220000000800 */
[----:B------:R-:W-:Y:S02]  /*0ba0*/  MOV R11, RZ ;  /* 0x000000ff000b7202 */ /* 0x000fe40000000f00 */
[----:B0-----:R-:W-:-:S13]  /*0bb0*/  ISETP.GE.AND P0, PT, R13, 0x1, PT ;  /* 0x000000010d00780c */ /* 0x001fda0003f06270 */
[----:B------:R-:W-:Y:S05]  /*0bc0*/  @!P0 BRA `(.L_x_7) ;  /* 0x0000000800008947 */ /* 0x000fea0003800000 */
[C---:B------:R-:W-:Y:S01]  /*0bd0*/  ISETP.GE.U32.AND P1, PT, R13.reuse, 0x8, PT ;  /* 0x000000080d00780c */ /* 0x040fe20003f26070 */
[----:B------:R-:W-:Y:S01]  /*0be0*/  HFMA2 R12, -RZ, RZ, 0, 0 ;  /* 0x00000000ff0c7431 */ /* 0x000fe200000001ff */
[----:B------:R-:W-:Y:S01]  /*0bf0*/  LOP3.LUT R27, R13, 0x7, RZ, 0xc0, !PT ;  /* 0x000000070d1b7812 */ /* 0x000fe200078ec0ff */
[-C--:B------:R-:W-:Y:S01]  /*0c00*/  IMAD R8, R0, R13.reuse, RZ ;  /* 0x0000000d00087224 */ /* 0x080fe200078e02ff */
[----:B------:R-:W-:Y:S01]  /*0c10*/  CS2R R10, SRZ ;  /* 0x00000000000a7805 */ /* 0x000fe2000001ff00 */
[----:B------:R-:W-:Y:S01]  /*0c20*/  IMAD R9, R7, R13, RZ ;  /* 0x0000000d07097224 */ /* 0x000fe200078e02ff */
[----:B------:R-:W-:-:S07]  /*0c30*/  ISETP.NE.AND P0, PT, R27, RZ, PT ;  /* 0x000000ff1b00720c */ /* 0x000fce0003f05270 */
[----:B------:R-:W-:Y:S06]  /*0c40*/  @!P1 BRA `(.L_x_8) ;  /* 0x0000000000d09947 */ /* 0x000fec0003800000 */
[----:B------:R-:W0:Y:S01]  /*0c50*/  LDC.64 R2, c[0x0][0x388] ;  /* 0x0000e200ff027b82 */ /* 0x000e220000000a00 */
[----:B------:R-:W1:Y:S01]  /*0c60*/  LDCU.64 UR4, c[0x0][0x380] ;  /* 0x00007000ff0477ac */ /* 0x000e620008000a00 */
[----:B------:R-:W-:Y:S02]  /*0c70*/  LOP3.LUT R10, R13, 0x7ffffff8, RZ, 0xc0, !PT ;  /* 0x7ffffff80d0a7812 */ /* 0x000fe400078ec0ff */
[----:B------:R-:W-:Y:S02]  /*0c80*/  MOV R12, RZ ;  /* 0x000000ff000c7202 */ /* 0x000fe40000000f00 */
[----:B------:R-:W-:Y:S02]  /*0c90*/  MOV R14, R8 ;  /* 0x00000008000e7202 */ /* 0x000fe40000000f00 */
[----:B------:R-:W-:Y:S01]  /*0ca0*/  IADD3 R15, PT, PT, -R10, RZ, RZ ;  /* 0x000000ff0a0f7210 */ /* 0x000fe20007ffe1ff */
[----:B-1----:R-:W-:-:S04]  /*0cb0*/  UIADD3 UR4, UP0, UPT, UR4, 0x10, URZ ;  /* 0x0000001004047890 */ /* 0x002fc8000ff1e0ff */
[----:B------:R-:W-:Y:S01]  /*0cc0*/  UIADD3.X UR5, UPT, UPT, URZ, UR5, URZ, UP0, !UPT ;  /* 0x00000005ff057290 */ /* 0x000fe200087fe4ff */
[----:B0-----:R-:W-:-:S03]  /*0cd0*/  IMAD.WIDE.U32 R2, R9, 0x4, R2 ;  /* 0x0000000409027825 */ /* 0x001fc600078e0002 */
[----:B------:R-:W-:-:S04]  /*0ce0*/  IADD3 R2, P1, PT, R2, 0x10, RZ ;  /* 0x0000001002027810 */ /* 0x000fc80007f3e0ff */
[----:B------:R-:W-:-:S09]  /*0cf0*/  IADD3.X R3, PT, PT, RZ, R3, RZ, P1, !PT ;  /* 0x00000003ff037210 */ /* 0x000fd20000ffe4ff */
.L_x_9:
[----:B------:R-:W-:Y:S01]  /*0d00*/  MOV R4, UR4 ;  /* 0x0000000400047c02 */ /* 0x000fe20008000f00 */
[----:B------:R-:W2:Y:S01]  /*0d10*/  LDG.E R23, desc[UR10][R2.64+-0x10] ;  /* 0xfffff00a02177981 */ /* 0x000ea2000c1e1900 */
[----:B------:R-:W-:-:S03]  /*0d20*/  MOV R5, UR5 ;  /* 0x0000000500057c02 */ /* 0x000fc60008000f00 */
[----:B------:R-:W3:Y:S01]  /*0d30*/  LDG.E R16, desc[UR10][R2.64+-0xc] ;  /* 0xfffff40a02107981 */ /* 0x000ee2000c1e1900 */
[----:B------:R-:W-:-:S03]  /*0d40*/  IMAD.WIDE R4, R14, 0x4, R4 ;  /* 0x000000040e047825 */ /* 0x000fc600078e0204 */
[----:B------:R-:W4:Y:S04]  /*0d50*/  LDG.E R24, desc[UR10][R2.64+-0x8] ;  /* 0xfffff80a02187981 */ /* 0x000f28000c1e1900 */
[----:B------:R-:W5:Y:S04]  /*0d60*/  LDG.E R26, desc[UR10][R4.64+-0x10] ;  /* 0xfffff00a041a7981 */ /* 0x000f68000c1e1900 */
[----:B------:R-:W3:Y:S04]  /*0d70*/  LDG.E R25, desc[UR10][R4.64+-0xc] ;  /* 0xfffff40a04197981 */ /* 0x000ee8000c1e1900 */
[----:B------:R-:W4:Y:S04]  /*0d80*/  LDG.E R17, desc[UR10][R4.64+-0x8] ;  /* 0xfffff80a04117981 */ /* 0x000f28000c1e1900 */
[----:B------:R-:W4:Y:S04]  /*0d90*/  LDG.E R21, desc[UR10][R4.64+-0x4] ;  /* 0xfffffc0a04157981 */ /* 0x000f28000c1e1900 */
[----:B------:R-:W4:Y:S04]  /*0da0*/  LDG.E R20, desc[UR10][R4.64] ;  /* 0x0000000a04147981 */ /* 0x000f28000c1e1900 */
[----:B------:R-:W4:Y:S04]  /*0db0*/  LDG.E R28, desc[UR10][R2.64] ;  /* 0x0000000a021c7981 */ /* 0x000f28000c1e1900 */
[----:B------:R-:W4:Y:S04]  /*0dc0*/  LDG.E R19, desc[UR10][R4.64+0x4] ;  /* 0x0000040a04137981 */ /* 0x000f28000c1e1900 */
[----:B------:R-:W4:Y:S04]  /*0dd0*/  LDG.E R18, desc[UR10][R4.64+0x8] ;  /* 0x0000080a04127981 */ /* 0x000f28000c1e1900 */
[----:B------:R-:W4:Y:S01]  /*0de0*/  LDG.E R22, desc[UR10][R4.64+0xc] ;  /* 0x00000c0a04167981 */ /* 0x000f22000c1e1900 */
[----:B--2---:R-:W-:-:S03]  /*0df0*/  FFMA R23, R23, R23, R12 ;  /* 0x0000001717177223 */ /* 0x004fc6000000000c */
[----:B------:R-:W2:Y:S01]  /*0e00*/  LDG.E R12, desc[UR10][R2.64+0x8] ;  /* 0x0000080a020c7981 */ /* 0x000ea2000c1e1900 */
[----:B-----5:R-:W-:-:S03]  /*0e10*/  FFMA R26, R26, R26, R11 ;  /* 0x0000001a1a1a7223 */ /* 0x020fc6000000000b */
[----:B------:R-:W5:Y:S01]  /*0e20*/  LDG.E R11, desc[UR10][R2.64+-0x4] ;  /* 0xfffffc0a020b7981 */ /* 0x000f62000c1e1900 */
[----:B---3--:R-:W-:-:S03]  /*0e30*/  FFMA R26, R25, R25, R26 ;  /* 0x00000019191a7223 */ /* 0x008fc6000000001a */
[----:B------:R-:W3:Y:S01]  /*0e40*/  LDG.E R25, desc[UR10][R2.64+0x4] ;  /* 0x0000040a02197981 */ /* 0x000ee2000c1e1900 */
[----:B------:R-:W-:-:S03]  /*0e50*/  FFMA R23, R16, R16, R23 ;  /* 0x0000001010177223 */ /* 0x000fc60000000017 */
[----:B------:R0:W2:Y:S01]  /*0e60*/  LDG.E R16, desc[UR10][R2.64+0xc] ;  /* 0x00000c0a02107981 */ /* 0x0000a2000c1e1900 */
[----:B----4-:R-:W-:Y:S01]  /*0e70*/  FFMA R26, R17, R17, R26 ;  /* 0x00000011111a7223 */ /* 0x010fe2000000001a */
[----:B------:R-:W-:Y:S01]  /*0e80*/  FFMA R24, R24, R24, R23 ;  /* 0x0000001818187223 */ /* 0x000fe20000000017 */
[----:B------:R-:W-:Y:S02]  /*0e90*/  IADD3 R15, PT, PT, R15, 0x8, RZ ;  /* 0x000000080f0f7810 */ /* 0x000fe40007ffe0ff */
[----:B------:R-:W-:Y:S02]  /*0ea0*/  FFMA R21, R21, R21, R26 ;  /* 0x0000001515157223 */ /* 0x000fe4000000001a */
[----:B------:R-:W-:Y:S02]  /*0eb0*/  ISETP.NE.AND P1, PT, R15, RZ, PT ;  /* 0x000000ff0f00720c */ /* 0x000fe40003f25270 */
[----:B------:R-:W-:Y:S01]  /*0ec0*/  FFMA R20, R20, R20, R21 ;  /* 0x0000001414147223 */ /* 0x000fe20000000015 */
[----:B0-----:R-:W-:-:S03]  /*0ed0*/  IADD3 R2, P2, PT, R2, 0x20, RZ ;  /* 0x0000002002027810 */ /* 0x001fc60007f5e0ff */
[----:B------:R-:W-:-:S04]  /*0ee0*/  FFMA R19, R19, R19, R20 ;  /* 0x0000001313137223 */ /* 0x000fc80000000014 */
[----:B------:R-:W-:Y:S01]  /*0ef0*/  FFMA R19, R18, R18, R19 ;  /* 0x0000001212137223 */ /* 0x000fe20000000013 */
[----:B------:R-:W-:Y:S02]  /*0f00*/  IADD3.X R3, PT, PT, RZ, R3, RZ, P2, !PT ;  /* 0x00000003ff037210 */ /* 0x000fe400017fe4ff */
[----:B------:R-:W-:Y:S01]  /*0f10*/  IADD3 R14, PT, PT, R14, 0x8, RZ ;  /* 0x000000080e0e7810 */ /* 0x000fe20007ffe0ff */
[----:B-----5:R-:W-:-:S04]  /*0f20*/  FFMA R11, R11, R11, R24 ;  /* 0x0000000b0b0b7223 */ /* 0x020fc80000000018 */
[----:B------:R-:W-:-:S04]  /*0f30*/  FFMA R28, R28, R28, R11 ;  /* 0x0000001c1c1c7223 */ /* 0x000fc8000000000b */
[----:B---3--:R-:W-:-:S04]  /*0f40*/  FFMA R25, R25, R25, R28 ;  /* 0x0000001919197223 */ /* 0x008fc8000000001c */
[----:B--2---:R-:W-:Y:S01]  /*0f50*/  FFMA R25, R12, R12, R25 ;  /* 0x0000000c0c197223 */ /* 0x004fe20000000019 */
[----:B------:R-:W-:-:S03]  /*0f60*/  FFMA R11, R22, R22, R19 ;  /* 0x00000016160b7223 */ /* 0x000fc60000000013 */
[----:B------:R-:W-:Y:S01]  /*0f70*/  FFMA R12, R16, R16, R25 ;  /* 0x00000010100c7223 */ /* 0x000fe20000000019 */
[----:B------:R-:W-:Y:S06]  /*0f80*/  @P1 BRA `(.L_x_9) ;  /* 0xfffffffc005c1947 */ /* 0x000fec000383ffff */
.L_x_8:
[----:B------:R-:W-:Y:S05]  /*0f90*/  @!P0 BRA `(.L_x_10) ;  /* 0x0000000400088947 */ /* 0x000fea0003800000 */
[----:B------:R-:W-:Y:S02]  /*0fa0*/  ISETP.GE.U32.AND P1, PT, R27, 0x4, PT ;  /* 0x000000041b00780c */ /* 0x000fe40003f26070 */
[----:B------:R-:W-:-:S04]  /*0fb0*/  LOP3.LUT R19, R13, 0x3, RZ, 0xc0, !PT ;  /* 0x000000030d137812 */ /* 0x000fc800078ec0ff */
[----:B------:R-:W-:-:S07]  /*0fc0*/  ISETP.NE.AND P0, PT, R19, RZ, PT ;  /* 0x000000ff1300720c */ /* 0x000fce0003f05270 */
[----:B------:R-:W-:Y:S06]  /*0fd0*/  @!P1 BRA `(.L_x_11) ;  /* 0x0000000000709947 */ /* 0x000fec0003800000 */
[----:B------:R-:W0:Y:S01]  /*0fe0*/  LDC.64 R4, c[0x0][0x380] ;  /* 0x0000e000ff047b82 */ /* 0x000e220000000a00 */
[----:B------:R-:W1:Y:S01]  /*0ff0*/  LDCU.64 UR4, c[0x0][0x388] ;  /* 0x00007100ff0477ac */ /* 0x000e620008000a00 */
[-C--:B------:R-:W-:Y:S02]  /*1000*/  IADD3 R15, PT, PT, R8, R10.reuse, RZ ;  /* 0x0000000a080f7210 */ /* 0x080fe40007ffe0ff */
[CC--:B------:R-:W-:Y:S02]  /*1010*/  IADD3 R17, PT, PT, R9.reuse, R10.reuse, RZ ;  /* 0x0000000a09117210 */ /* 0x0c0fe40007ffe0ff */
[----:B------:R-:W-:Y:S02]  /*1020*/  IADD3 R16, P1, PT, R9, R10, RZ ;  /* 0x0000000a09107210 */ /* 0x000fe40007f3e0ff */
[----:B------:R-:W2:Y:S01]  /*1030*/  LDC.64 R2, c[0x0][0x388] ;  /* 0x0000e200ff027b82 */ /* 0x000ea20000000a00 */
[----:B0-----:R-:W-:Y:S01]  /*1040*/  IMAD.WIDE R4, R15, 0x4, R4 ;  /* 0x000000040f047825 */ /* 0x001fe200078e0204 */
[----:B------:R-:W-:-:S02]  /*1050*/  IADD3.X R15, PT, PT, RZ, RZ, RZ, P1, !PT ;  /* 0x000000ffff0f7210 */ /* 0x000fc40000ffe4ff */
[C---:B-1----:R-:W-:Y:S02]  /*1060*/  LEA R14, P1, R16.reuse, UR4, 0x2 ;  /* 0x00000004100e7c11 */ /* 0x042fe4000f8210ff */
[----:B------:R-:W3:Y:S02]  /*1070*/  LDG.E R18, desc[UR10][R4.64+0x4] ;  /* 0x0000040a04127981 */ /* 0x000ee4000c1e1900 */
[----:B------:R-:W-:Y:S01]  /*1080*/  LEA.HI.X R15, R16, UR5, R15, 0x2, P1 ;  /* 0x00000005100f7c11 */ /* 0x000fe200088f140f */
[----:B--2---:R-:W-:Y:S01]  /*1090*/  IMAD.WIDE.U32 R2, R17, 0x4, R2 ;  /* 0x0000000411027825 */ /* 0x004fe200078e0002 */
[----:B------:R-:W2:Y:S04]  /*10a0*/  LDG.E R16, desc[UR10][R4.64] ;  /* 0x0000000a04107981 */ /* 0x000ea8000c1e1900 */
[----:B------:R-:W4:Y:S04]  /*10b0*/  LDG.E R17, desc[UR10][R14.64+0x4] ;  /* 0x0000040a0e117981 */ /* 0x000f28000c1e1900 */
[----:B------:R-:W5:Y:S04]  /*10c0*/  LDG.E R3, desc[UR10][R2.64] ;  /* 0x0000000a02037981 */ /* 0x000f68000c1e1900 */
[----:B------:R-:W4:Y:S04]  /*10d0*/  LDG.E R20, desc[UR10][R4.64+0x8] ;  /* 0x0000080a04147981 */ /* 0x000f28000c1e1900 */
[----:B------:R-:W4:Y:S04]  /*10e0*/  LDG.E R21, desc[UR10][R14.64+0x8] ;  /* 0x0000080a0e157981 */ /* 0x000f28000c1e1900 */
[----:B------:R-:W4:Y:S04]  /*10f0*/  LDG.E R22, desc[UR10][R4.64+0xc] ;  /* 0x00000c0a04167981 */ /* 0x000f28000c1e1900 */
[----:B------:R-:W4:Y:S01]  /*1100*/  LDG.E R23, desc[UR10][R14.64+0xc] ;  /* 0x00000c0a0e177981 */ /* 0x000f22000c1e1900 */
[----:B------:R-:W-:Y:S01]  /*1110*/  IADD3 R10, PT, PT, R10, 0x4, RZ ;  /* 0x000000040a0a7810 */ /* 0x000fe20007ffe0ff */
[----:B--2---:R-:W-:-:S04]  /*1120*/  FFMA R11, R16, R16, R11 ;  /* 0x00000010100b7223 */ /* 0x004fc8000000000b */
[----:B---3--:R-:W-:Y:S01]  /*1130*/  FFMA R11, R18, R18, R11 ;  /* 0x00000012120b7223 */ /* 0x008fe2000000000b */
[----:B-----5:R-:W-:-:S04]  /*1140*/  FFMA R12, R3, R3, R12 ;  /* 0x00000003030c7223 */ /* 0x020fc8000000000c */
[----:B----4-:R-:W-:Y:S01]  /*1150*/  FFMA R12, R17, R17, R12 ;  /* 0x00000011110c7223 */ /* 0x010fe2000000000c */
[----:B------:R-:W-:-:S03]  /*1160*/  FFMA R11, R20, R20, R11 ;  /* 0x00000014140b7223 */ /* 0x000fc6000000000b */
[----:B------:R-:W-:Y:S01]  /*1170*/  FFMA R12, R21, R21, R12 ;  /* 0x00000015150c7223 */ /* 0x000fe2000000000c */
[----:B------:R-:W-:-:S03]  /*1180*/  FFMA R11, R22, R22, R11 ;  /* 0x00000016160b7223 */ /* 0x000fc6000000000b */
[----:B------:R-:W-:-:S07]  /*1190*/  FFMA R12, R23, R23, R12 ;  /* 0x00000017170c7223 */ /* 0x000fce000000000c */
.L_x_11:
[----:B------:R-:W-:Y:S05]  /*11a0*/  @!P0 BRA `(.L_x_10) ;  /* 0x0000000000848947 */ /* 0x000fea0003800000 */
[----:B------:R-:W-:Y:S01]  /*11b0*/  ISETP.NE.AND P1, PT, R19, 0x1, PT ;  /* 0x000000011300780c */ /* 0x000fe20003f25270 */
[----:B------:R-:W0:Y:S01]  /*11c0*/  LDC.64 R2, c[0x0][0x388] ;  /* 0x0000e200ff027b82 */ /* 0x000e220000000a00 */
[----:B------:R-:W-:-:S04]  /*11d0*/  LOP3.LUT R13, R13, 0x1, RZ, 0xc0, !PT ;  /* 0x000000010d0d7812 */ /* 0x000fc800078ec0ff */
[----:B------:R-:W-:-:S03]  /*11e0*/  ISETP.NE.U32.AND P0, PT, R13, 0x1, PT ;  /* 0x000000010d00780c */ /* 0x000fc60003f05070 */
[----:B------:R-:W1:Y:S04]  /*11f0*/  LDC.64 R18, c[0x0][0x380] ;  /* 0x0000e000ff127b82 */ /* 0x000e680000000a00 */
[CC--:B------:R-:W-:Y:S02]  /*1200*/  @P1 IADD3 R23, PT, PT, R9.reuse, R10.reuse, RZ ;  /* 0x0000000a09171210 */ /* 0x0c0fe40007ffe0ff */
[-C--:B------:R-:W-:Y:S02]  /*1210*/  @P1 IADD3 R21, PT, PT, R8, R10.reuse, RZ ;  /* 0x0000000a08151210 */ /* 0x080fe40007ffe0ff */
[----:B------:R-:W2:Y:S01]  /*1220*/  @P1 LDC.64 R4, c[0x0][0x388] ;  /* 0x0000e200ff041b82 */ /* 0x000ea20000000a00 */
[----:B------:R-:W-:Y:S02]  /*1230*/  @P1 IADD3 R13, P2, PT, R9, R10, RZ ;  /* 0x0000000a090d1210 */ /* 0x000fe40007f5e0ff */
[----:B------:R-:W-:-:S02]  /*1240*/  @P1 IADD3 R10, PT, PT, R10, 0x2, RZ ;  /* 0x000000020a0a1810 */ /* 0x000fc40007ffe0ff */
[----:B------:R-:W-:Y:S02]  /*1250*/  @P1 IADD3.X R20, PT, PT, RZ, RZ, RZ, P2, !PT ;  /* 0x000000ffff141210 */ /* 0x000fe400017fe4ff */
[----:B------:R-:W-:Y:S01]  /*1260*/  @!P0 IADD3 R9, PT, PT, R9, R10, RZ ;  /* 0x0000000a09098210 */ /* 0x000fe20007ffe0ff */
[----:B------:R-:W3:Y:S01]  /*1270*/  LDC.64 R14, c[0x0][0x380] ;  /* 0x0000e000ff0e7b82 */ /* 0x000ee20000000a00 */
[----:B0-----:R-:W-:-:S06]  /*1280*/  @P1 IMAD.WIDE.U32 R2, R23, 0x4, R2 ;  /* 0x0000000417021825 */ /* 0x001fcc00078e0002 */
[----:B------:R-:W4:Y:S01]  /*1290*/  @P1 LDG.E R3, desc[UR10][R2.64] ;  /* 0x0000000a02031981 */ /* 0x000f22000c1e1900 */
[----:B------:R-:W0:Y:S01]  /*12a0*/  LDC.64 R16, c[0x0][0x388] ;  /* 0x0000e200ff107b82 */ /* 0x000e220000000a00 */
[----:B-1----:R-:W-:Y:S01]  /*12b0*/  @P1 IMAD.WIDE R18, R21, 0x4, R18 ;  /* 0x0000000415121825 */ /* 0x002fe200078e0212 */
[----:B------:R-:W-:-:S04]  /*12c0*/  @!P0 IADD3 R21, PT, PT, R8, R10, RZ ;  /* 0x0000000a08158210 */ /* 0x000fc80007ffe0ff */
[----:B------:R-:W5:Y:S01]  /*12d0*/  @P1 LDG.E R8, desc[UR10][R18.64] ;  /* 0x0000000a12081981 */ /* 0x000f62000c1e1900 */
[----:B--2---:R-:W-:-:S04]  /*12e0*/  @P1 LEA R4, P2, R13, R4, 0x2 ;  /* 0x000000040d041211 */ /* 0x004fc800078410ff */
[----:B------:R-:W-:Y:S02]  /*12f0*/  @P1 LEA.HI.X R5, R13, R5, R20, 0x2, P2 ;  /* 0x000000050d051211 */ /* 0x000fe400010f1414 */
[----:B------:R-:W2:Y:S01]  /*1300*/  @P1 LDG.E R13, desc[UR10][R18.64+0x4] ;  /* 0x0000040a120d1981 */ /* 0x000ea2000c1e1900 */
[----:B---3--:R-:W-:-:S03]  /*1310*/  @!P0 IMAD.WIDE R14, R21, 0x4, R14 ;  /* 0x00000004150e8825 */ /* 0x008fc600078e020e */
[----:B------:R-:W3:Y:S04]  /*1320*/  @P1 LDG.E R4, desc[UR10][R4.64+0x4] ;  /* 0x0000040a04041981 */ /* 0x000ee8000c1e1900 */
[----:B------:R-:W3:Y:S01]  /*1330*/  @!P0 LDG.E R14, desc[UR10][R14.64] ;  /* 0x0000000a0e0e8981 */ /* 0x000ee2000c1e1900 */
[----:B0-----:R-:W-:-:S06]  /*1340*/  @!P0 IMAD.WIDE.U32 R16, R9, 0x4, R16 ;  /* 0x0000000409108825 */ /* 0x001fcc00078e0010 */
[----:B------:R-:W3:Y:S01]  /*1350*/  @!P0 LDG.E R17, desc[UR10][R16.64] ;  /* 0x0000000a10118981 */ /* 0x000ee2000c1e1900 */
[----:B----4-:R-:W-:Y:S01]  /*1360*/  @P1 FFMA R9, R3, R3, R12 ;  /* 0x0000000303091223 */ /* 0x010fe2000000000c */
[----:B-----5:R-:W-:-:S04]  /*1370*/  @P1 FFMA R8, R8, R8, R11 ;  /* 0x0000000808081223 */ /* 0x020fc8000000000b */
[----:B--2---:R-:W-:Y:S01]  /*1380*/  @P1 FFMA R11, R13, R13, R8 ;  /* 0x0000000d0d0b1223 */ /* 0x004fe20000000008 */
[----:B---3--:R-:W-:-:S03]  /*1390*/  @P1 FFMA R12, R4, R4, R9 ;  /* 0x00000004040c1223 */ /* 0x008fc60000000009 */
[----:B------:R-:W-:Y:S01]  /*13a0*/  @!P0 FFMA R11, R14, R14, R11 ;  /* 0x0000000e0e0b8223 */ /* 0x000fe2000000000b */
[----:B------:R-:W-:-:S07]  /*13b0*/  @!P0 FFMA R12, R17, R17, R12 ;  /* 0x00000011110c8223 */ /* 0x000fce000000000c */
.L_x_10:
[----:B------:R-:W-:-:S07]  /*13c0*/  FADD R11, R11, R12 ;  /* 0x0000000c0b0b7221 */ /* 0x000fce0000000000 */
.L_x_7:
[----:B------:R-:W0:Y:S01]  /*13d0*/  LDC.64 R2, c[0x0][0x390] ;  /* 0x0000e400ff027b82 */ /* 0x000e220000000a00 */
[----:B------:R-:W1:Y:S01]  /*13e0*/  LDCU UR4, c[0x0][0x39c] ;  /* 0x00007380ff0477ac */ /* 0x000e620008000800 */
[----:B------:R-:W-:Y:S01]  /*13f0*/  FADD R11, R11, -R6 ;  /* 0x800000060b0b7221 */ /* 0x000fe20000000000 */
[----:B-1----:R-:W-:-:S04]  /*1400*/  IMAD R7, R0, UR4, R7 ;  /* 0x0000000400077c24 */ /* 0x002fc8000f8e0207 */
[----:B0-----:R-:W-:-:S05]  /*1410*/  IMAD.WIDE R2, R7, 0x4, R2 ;  /* 0x0000000407027825 */ /* 0x001fca00078e0202 */
[----:B------:R-:W-:Y:S01]  /*1420*/  STG.E desc[UR10][R2.64], R11 ;  /* 0x0000000b02007986 */ /* 0x000fe2000c10190a */
[----:B------:R-:W-:Y:S05]  /*1430*/  EXIT ;  /* 0x000000000000794d */ /* 0x000fea0003800000 */
.L_x_12:
[----:B------:R-:W-:-:S00]  /*1440*/  BRA `(.L_x_12) ;  /* 0xfffffffc00fc7947 */ /* 0x000fc0000383ffff */
[----:B------:R-:W-:-:S00]  /*1450*/  NOP ;  /* 0x0000000000007918 */ /* 0x000fc00000000000 */
        /* <DEDUP_REMOVED lines=10> */
.L_x_13:


//--------------------- .nv.shared.reserved.0     --------------------------
	.section	.nv.shared.reserved.0,"aw",@nobits
	.weak		__nv_reservedSMEM_offset_0_alias
	.size		__nv_reservedSMEM_offset_0_alias, 0, 64
	.other		__nv_reservedSMEM_offset_0_alias,@"STO_CUDA_RESERVED_SHARED STV_DEFAULT"
__nv_reservedSMEM_offset_0_alias:
	.zero		0
	.zero		64


//--------------------- .nv.constant0._Z22computeDistancesKernelPfS_S_iii --------------------------
	.section	.nv.constant0._Z22computeDistancesKernelPfS_S_iii,"a",@progbits
	.sectionflags	@""
	.align	4
.nv.constant0._Z22computeDistancesKernelPfS_S_iii:
	.zero		932


//--------------------- SYMBOLS --------------------------

	.type		.nv.reservedSmem.offset0,@object
	.size		.nv.reservedSmem.offset0,0x4
